//
// Generated by NVIDIA NVVM Compiler
//
// Compiler Build ID: CL-36424714
// Cuda compilation tools, release 13.0, V13.0.88
// Based on NVVM 20.0.0
//

.version 9.0
.target sm_100
.address_size 64

	// .globl	_Z14matrix_mul_kerIiEvPT_PKS0_S3_mm
// _ZZ14matrix_mul_kerIiEvPT_PKS0_S3_mmE2As has been demoted
// _ZZ14matrix_mul_kerIiEvPT_PKS0_S3_mmE2Bs has been demoted

.visible .entry _Z14matrix_mul_kerIiEvPT_PKS0_S3_mm(
	.param .u64 .ptr .align 1 _Z14matrix_mul_kerIiEvPT_PKS0_S3_mm_param_0,
	.param .u64 .ptr .align 1 _Z14matrix_mul_kerIiEvPT_PKS0_S3_mm_param_1,
	.param .u64 .ptr .align 1 _Z14matrix_mul_kerIiEvPT_PKS0_S3_mm_param_2,
	.param .u64 _Z14matrix_mul_kerIiEvPT_PKS0_S3_mm_param_3,
	.param .u64 _Z14matrix_mul_kerIiEvPT_PKS0_S3_mm_param_4
)
{
	.reg .pred 	%p<5>;
	.reg .b32 	%r<233>;
	.reg .b64 	%rd<52>;
	// demoted variable
	.shared .align 4 .b8 _ZZ14matrix_mul_kerIiEvPT_PKS0_S3_mmE2As[1024];
	// demoted variable
	.shared .align 4 .b8 _ZZ14matrix_mul_kerIiEvPT_PKS0_S3_mmE2Bs[1024];
	ld.param.u64 	%rd5, [_Z14matrix_mul_kerIiEvPT_PKS0_S3_mm_param_3];
	ld.param.u64 	%rd6, [_Z14matrix_mul_kerIiEvPT_PKS0_S3_mm_param_4];
	mov.u32 	%r29, %ctaid.x;
	mov.u32 	%r1, %ctaid.y;
	mov.u32 	%r2, %tid.x;
	mov.u32 	%r3, %tid.y;
	cvt.u32.u64 	%r4, %rd5;
	mul.lo.s32 	%r30, %r4, %r1;
	shl.b32 	%r230, %r30, 4;
	add.s32 	%r31, %r4, %r230;
	add.s32 	%r32, %r31, -1;
	shl.b32 	%r6, %r29, 4;
	cvt.u32.u64 	%r33, %rd6;
	shl.b32 	%r7, %r33, 4;
	setp.gt.s32 	%p1, %r230, %r32;
	mov.b32 	%r228, 0;
	@%p1 bra 	$L__BB0_6;
	cvt.u64.u32 	%rd7, %r3;
	cvt.u64.u32 	%rd8, %r2;
	mad.lo.s64 	%rd1, %rd5, %rd7, %rd8;
	shl.b32 	%r36, %r3, 6;
	mov.u32 	%r37, _ZZ14matrix_mul_kerIiEvPT_PKS0_S3_mmE2As;
	add.s32 	%r8, %r37, %r36;
	mul.lo.s32 	%r38, %r1, %r4;
	shl.b32 	%r39, %r38, 4;
	add.s32 	%r40, %r39, %r4;
	add.s32 	%r41, %r230, 16;
	max.s32 	%r42, %r40, %r41;
	not.b32 	%r43, %r230;
	add.s32 	%r9, %r42, %r43;
	setp.lt.u32 	%p2, %r9, 16;
	mov.b32 	%r228, 0;
	mov.u32 	%r229, %r6;
	@%p2 bra 	$L__BB0_4;
	shr.u32 	%r45, %r9, 4;
	add.s32 	%r46, %r45, 1;
	add.s32 	%r224, %r6, %r7;
	and.b32  	%r47, %r46, 536870910;
	neg.s32 	%r223, %r47;
	mov.b32 	%r228, 0;
	mov.u32 	%r229, %r6;
$L__BB0_3:
	ld.param.u64 	%rd50, [_Z14matrix_mul_kerIiEvPT_PKS0_S3_mm_param_2];
	ld.param.u64 	%rd48, [_Z14matrix_mul_kerIiEvPT_PKS0_S3_mm_param_1];
	cvt.s64.s32 	%rd9, %r230;
	add.s64 	%rd10, %rd1, %rd9;
	shl.b64 	%rd11, %rd10, 2;
	cvta.to.global.u64 	%rd12, %rd48;
	add.s64 	%rd13, %rd12, %rd11;
	ld.global.u32 	%r48, [%rd13];
	shl.b32 	%r50, %r2, 2;
	add.s32 	%r51, %r8, %r50;
	st.shared.u32 	[%r51], %r48;
	cvt.s64.s32 	%rd14, %r229;
	cvt.u64.u32 	%rd16, %r2;
	mad.lo.s64 	%rd17, %rd6, %rd7, %rd16;
	add.s64 	%rd18, %rd17, %rd14;
	cvta.to.global.u64 	%rd19, %rd50;
	shl.b64 	%rd20, %rd18, 2;
	add.s64 	%rd21, %rd19, %rd20;
	ld.global.u32 	%r53, [%rd21];
	shl.b32 	%r54, %r3, 6;
	mov.u32 	%r55, _ZZ14matrix_mul_kerIiEvPT_PKS0_S3_mmE2Bs;
	add.s32 	%r56, %r55, %r50;
	add.s32 	%r57, %r56, %r54;
	st.shared.u32 	[%r57], %r53;
	bar.sync 	0;
	ld.shared.u32 	%r58, [%r8];
	ld.shared.u32 	%r59, [%r56];
	mad.lo.s32 	%r60, %r59, %r58, %r228;
	ld.shared.u32 	%r61, [%r8+4];
	ld.shared.u32 	%r62, [%r56+64];
	mad.lo.s32 	%r63, %r62, %r61, %r60;
	ld.shared.u32 	%r64, [%r8+8];
	ld.shared.u32 	%r65, [%r56+128];
	mad.lo.s32 	%r66, %r65, %r64, %r63;
	ld.shared.u32 	%r67, [%r8+12];
	ld.shared.u32 	%r68, [%r56+192];
	mad.lo.s32 	%r69, %r68, %r67, %r66;
	ld.shared.u32 	%r70, [%r8+16];
	ld.shared.u32 	%r71, [%r56+256];
	mad.lo.s32 	%r72, %r71, %r70, %r69;
	ld.shared.u32 	%r73, [%r8+20];
	ld.shared.u32 	%r74, [%r56+320];
	mad.lo.s32 	%r75, %r74, %r73, %r72;
	ld.shared.u32 	%r76, [%r8+24];
	ld.shared.u32 	%r77, [%r56+384];
	mad.lo.s32 	%r78, %r77, %r76, %r75;
	ld.shared.u32 	%r79, [%r8+28];
	ld.shared.u32 	%r80, [%r56+448];
	mad.lo.s32 	%r81, %r80, %r79, %r78;
	ld.shared.u32 	%r82, [%r8+32];
	ld.shared.u32 	%r83, [%r56+512];
	mad.lo.s32 	%r84, %r83, %r82, %r81;
	ld.shared.u32 	%r85, [%r8+36];
	ld.shared.u32 	%r86, [%r56+576];
	mad.lo.s32 	%r87, %r86, %r85, %r84;
	ld.shared.u32 	%r88, [%r8+40];
	ld.shared.u32 	%r89, [%r56+640];
	mad.lo.s32 	%r90, %r89, %r88, %r87;
	ld.shared.u32 	%r91, [%r8+44];
	ld.shared.u32 	%r92, [%r56+704];
	mad.lo.s32 	%r93, %r92, %r91, %r90;
	ld.shared.u32 	%r94, [%r8+48];
	ld.shared.u32 	%r95, [%r56+768];
	mad.lo.s32 	%r96, %r95, %r94, %r93;
	ld.shared.u32 	%r97, [%r8+52];
	ld.shared.u32 	%r98, [%r56+832];
	mad.lo.s32 	%r99, %r98, %r97, %r96;
	ld.shared.u32 	%r100, [%r8+56];
	ld.shared.u32 	%r101, [%r56+896];
	mad.lo.s32 	%r102, %r101, %r100, %r99;
	ld.shared.u32 	%r103, [%r8+60];
	ld.shared.u32 	%r104, [%r56+960];
	mad.lo.s32 	%r105, %r104, %r103, %r102;
	bar.sync 	0;
	cvt.u32.u64 	%r106, %rd6;
	shl.b32 	%r107, %r106, 4;
	add.s32 	%r108, %r229, %r107;
	ld.global.u32 	%r109, [%rd13+64];
	st.shared.u32 	[%r51], %r109;
	cvt.s64.s32 	%rd22, %r224;
	add.s64 	%rd23, %rd17, %rd22;
	shl.b64 	%rd24, %rd23, 2;
	add.s64 	%rd25, %rd19, %rd24;
	ld.global.u32 	%r110, [%rd25];
	st.shared.u32 	[%r57], %r110;
	bar.sync 	0;
	ld.shared.u32 	%r111, [%r8];
	ld.shared.u32 	%r112, [%r56];
	mad.lo.s32 	%r113, %r112, %r111, %r105;
	ld.shared.u32 	%r114, [%r8+4];
	ld.shared.u32 	%r115, [%r56+64];
	mad.lo.s32 	%r116, %r115, %r114, %r113;
	ld.shared.u32 	%r117, [%r8+8];
	ld.shared.u32 	%r118, [%r56+128];
	mad.lo.s32 	%r119, %r118, %r117, %r116;
	ld.shared.u32 	%r120, [%r8+12];
	ld.shared.u32 	%r121, [%r56+192];
	mad.lo.s32 	%r122, %r121, %r120, %r119;
	ld.shared.u32 	%r123, [%r8+16];
	ld.shared.u32 	%r124, [%r56+256];
	mad.lo.s32 	%r125, %r124, %r123, %r122;
	ld.shared.u32 	%r126, [%r8+20];
	ld.shared.u32 	%r127, [%r56+320];
	mad.lo.s32 	%r128, %r127, %r126, %r125;
	ld.shared.u32 	%r129, [%r8+24];
	ld.shared.u32 	%r130, [%r56+384];
	mad.lo.s32 	%r131, %r130, %r129, %r128;
	ld.shared.u32 	%r132, [%r8+28];
	ld.shared.u32 	%r133, [%r56+448];
	mad.lo.s32 	%r134, %r133, %r132, %r131;
	ld.shared.u32 	%r135, [%r8+32];
	ld.shared.u32 	%r136, [%r56+512];
	mad.lo.s32 	%r137, %r136, %r135, %r134;
	ld.shared.u32 	%r138, [%r8+36];
	ld.shared.u32 	%r139, [%r56+576];
	mad.lo.s32 	%r140, %r139, %r138, %r137;
	ld.shared.u32 	%r141, [%r8+40];
	ld.shared.u32 	%r142, [%r56+640];
	mad.lo.s32 	%r143, %r142, %r141, %r140;
	ld.shared.u32 	%r144, [%r8+44];
	ld.shared.u32 	%r145, [%r56+704];
	mad.lo.s32 	%r146, %r145, %r144, %r143;
	ld.shared.u32 	%r147, [%r8+48];
	ld.shared.u32 	%r148, [%r56+768];
	mad.lo.s32 	%r149, %r148, %r147, %r146;
	ld.shared.u32 	%r150, [%r8+52];
	ld.shared.u32 	%r151, [%r56+832];
	mad.lo.s32 	%r152, %r151, %r150, %r149;
	ld.shared.u32 	%r153, [%r8+56];
	ld.shared.u32 	%r154, [%r56+896];
	mad.lo.s32 	%r155, %r154, %r153, %r152;
	ld.shared.u32 	%r156, [%r8+60];
	ld.shared.u32 	%r157, [%r56+960];
	mad.lo.s32 	%r228, %r157, %r156, %r155;
	bar.sync 	0;
	add.s32 	%r230, %r230, 32;
	add.s32 	%r229, %r108, %r107;
	shl.b32 	%r158, %r106, 5;
	add.s32 	%r224, %r224, %r158;
	add.s32 	%r223, %r223, 2;
	setp.ne.s32 	%p3, %r223, 0;
	@%p3 bra 	$L__BB0_3;
$L__BB0_4:
	and.b32  	%r159, %r9, 16;
	setp.ne.s32 	%p4, %r159, 0;
	@%p4 bra 	$L__BB0_6;
	ld.param.u64 	%rd51, [_Z14matrix_mul_kerIiEvPT_PKS0_S3_mm_param_2];
	ld.param.u64 	%rd49, [_Z14matrix_mul_kerIiEvPT_PKS0_S3_mm_param_1];
	cvt.s64.s32 	%rd26, %r230;
	add.s64 	%rd27, %rd1, %rd26;
	cvta.to.global.u64 	%rd28, %rd49;
	shl.b64 	%rd29, %rd27, 2;
	add.s64 	%rd30, %rd28, %rd29;
	ld.global.u32 	%r160, [%rd30];
	shl.b32 	%r162, %r2, 2;
	add.s32 	%r163, %r8, %r162;
	st.shared.u32 	[%r163], %r160;
	cvt.s64.s32 	%rd31, %r229;
	mov.u32 	%r164, %tid.y;
	cvt.u64.u32 	%rd32, %r164;
	cvt.u64.u32 	%rd33, %r2;
	mad.lo.s64 	%rd34, %rd6, %rd32, %rd33;
	add.s64 	%rd35, %rd34, %rd31;
	cvta.to.global.u64 	%rd36, %rd51;
	shl.b64 	%rd37, %rd35, 2;
	add.s64 	%rd38, %rd36, %rd37;
	ld.global.u32 	%r165, [%rd38];
	shl.b32 	%r166, %r164, 6;
	mov.u32 	%r167, _ZZ14matrix_mul_kerIiEvPT_PKS0_S3_mmE2Bs;
	add.s32 	%r168, %r167, %r162;
	add.s32 	%r169, %r168, %r166;
	st.shared.u32 	[%r169], %r165;
	bar.sync 	0;
	ld.shared.u32 	%r170, [%r8];
	ld.shared.u32 	%r171, [%r168];
	mad.lo.s32 	%r172, %r171, %r170, %r228;
	ld.shared.u32 	%r173, [%r8+4];
	ld.shared.u32 	%r174, [%r168+64];
	mad.lo.s32 	%r175, %r174, %r173, %r172;
	ld.shared.u32 	%r176, [%r8+8];
	ld.shared.u32 	%r177, [%r168+128];
	mad.lo.s32 	%r178, %r177, %r176, %r175;
	ld.shared.u32 	%r179, [%r8+12];
	ld.shared.u32 	%r180, [%r168+192];
	mad.lo.s32 	%r181, %r180, %r179, %r178;
	ld.shared.u32 	%r182, [%r8+16];
	ld.shared.u32 	%r183, [%r168+256];
	mad.lo.s32 	%r184, %r183, %r182, %r181;
	ld.shared.u32 	%r185, [%r8+20];
	ld.shared.u32 	%r186, [%r168+320];
	mad.lo.s32 	%r187, %r186, %r185, %r184;
	ld.shared.u32 	%r188, [%r8+24];
	ld.shared.u32 	%r189, [%r168+384];
	mad.lo.s32 	%r190, %r189, %r188, %r187;
	ld.shared.u32 	%r191, [%r8+28];
	ld.shared.u32 	%r192, [%r168+448];
	mad.lo.s32 	%r193, %r192, %r191, %r190;
	ld.shared.u32 	%r194, [%r8+32];
	ld.shared.u32 	%r195, [%r168+512];
	mad.lo.s32 	%r196, %r195, %r194, %r193;
	ld.shared.u32 	%r197, [%r8+36];
	ld.shared.u32 	%r198, [%r168+576];
	mad.lo.s32 	%r199, %r198, %r197, %r196;
	ld.shared.u32 	%r200, [%r8+40];
	ld.shared.u32 	%r201, [%r168+640];
	mad.lo.s32 	%r202, %r201, %r200, %r199;
	ld.shared.u32 	%r203, [%r8+44];
	ld.shared.u32 	%r204, [%r168+704];
	mad.lo.s32 	%r205, %r204, %r203, %r202;
	ld.shared.u32 	%r206, [%r8+48];
	ld.shared.u32 	%r207, [%r168+768];
	mad.lo.s32 	%r208, %r207, %r206, %r205;
	ld.shared.u32 	%r209, [%r8+52];
	ld.shared.u32 	%r210, [%r168+832];
	mad.lo.s32 	%r211, %r210, %r209, %r208;
	ld.shared.u32 	%r212, [%r8+56];
	ld.shared.u32 	%r213, [%r168+896];
	mad.lo.s32 	%r214, %r213, %r212, %r211;
	ld.shared.u32 	%r215, [%r8+60];
	ld.shared.u32 	%r216, [%r168+960];
	mad.lo.s32 	%r228, %r216, %r215, %r214;
	bar.sync 	0;
$L__BB0_6:
	ld.param.u64 	%rd47, [_Z14matrix_mul_kerIiEvPT_PKS0_S3_mm_param_0];
	cvta.to.global.u64 	%rd39, %rd47;
	cvt.u32.u64 	%r217, %rd6;
	mul.lo.s32 	%r218, %r217, %r1;
	shl.b32 	%r219, %r218, 4;
	add.s32 	%r220, %r219, %r6;
	cvt.s64.s32 	%rd40, %r220;
	cvt.u64.u32 	%rd41, %r3;
	mov.u32 	%r222, %tid.x;
	cvt.u64.u32 	%rd42, %r222;
	mad.lo.s64 	%rd43, %rd6, %rd41, %rd42;
	add.s64 	%rd44, %rd43, %rd40;
	shl.b64 	%rd45, %rd44, 2;
	add.s64 	%rd46, %rd39, %rd45;
	st.global.u32 	[%rd46], %r228;
	ret;

}


// ===== COMPILED SASS (sm_100) =====

	.target	sm_100

	.elftype	@"ET_EXEC"


//--------------------- .note.nv.tkinfo           --------------------------
	.section	.note.nv.tkinfo,"",@"SHT_NOTE"
	.sectionflags	@"SHF_NOTE_NV_TKINFO"
	.tkinfo
        /*0018*/ 	.word	0x00000002
        /*0030*/ 	.string	""
        /*0030*/ 	.string	"ptxas"
        /*0030*/ 	.string	"Cuda compilation tools, release 13.0, V13.0.88"
        /*0030*/ 	.string	"Build cuda_13.0.r13.0/compiler.36424714_0"
        /*0030*/ 	.string	"-arch sm_100 -m 64 "



//--------------------- .note.nv.cuinfo           --------------------------
	.section	.note.nv.cuinfo,"",@"SHT_NOTE"
	.sectionflags	@"SHF_NOTE_NV_CUINFO"
        /*0018*/ 	.short	0x0002
        /*001a*/ 	.short	0x0064
        /*001c*/ 	.short	0x0082
	.zero		2


//--------------------- .nv.info                  --------------------------
	.section	.nv.info,"",@"SHT_CUDA_INFO"
	.align	4


	//----- nvinfo : EIATTR_REGCOUNT
	.align		4
        /*0000*/ 	.byte	0x04, 0x2f
        /*0002*/ 	.short	(.L_1 - .L_0)
	.align		4
.L_0:
        /*0004*/ 	.word	index@(_Z14matrix_mul_kerIiEvPT_PKS0_S3_mm)
        /*0008*/ 	.word	0x00000020


	//----- nvinfo : EIATTR_FRAME_SIZE
	.align		4
.L_1:
        /*000c*/ 	.byte	0x04, 0x11
        /*000e*/ 	.short	(.L_3 - .L_2)
	.align		4
.L_2:
        /*0010*/ 	.word	index@(_Z14matrix_mul_kerIiEvPT_PKS0_S3_mm)
        /*0014*/ 	.word	0x00000000


	//----- nvinfo : EIATTR_MIN_STACK_SIZE
	.align		4
.L_3:
        /*0018*/ 	.byte	0x04, 0x12
        /*001a*/ 	.short	(.L_5 - .L_4)
	.align		4
.L_4:
        /*001c*/ 	.word	index@(_Z14matrix_mul_kerIiEvPT_PKS0_S3_mm)
        /*0020*/ 	.word	0x00000000
.L_5:


//--------------------- .nv.compat                --------------------------
	.section	.nv.compat,"",@"SHT_CUDA_COMPAT_INFO"
	.align	4
        /*0000*/ 	.byte	0x02, 0x09, 0x00, 0x00, 0x02, 0x02, 0x01, 0x00, 0x02, 0x05, 0x05, 0x00, 0x03, 0x07, 0x01, 0x01
        /*0010*/ 	.byte	0x02, 0x03, 0x00, 0x00, 0x02, 0x06, 0x01, 0x00, 0x04, 0x0b, 0x08, 0x00, 0x09, 0x00, 0x00, 0x00
        /*0020*/ 	.byte	0x00, 0x00, 0x00, 0x00


//--------------------- .nv.info._Z14matrix_mul_kerIiEvPT_PKS0_S3_mm --------------------------
	.section	.nv.info._Z14matrix_mul_kerIiEvPT_PKS0_S3_mm,"",@"SHT_CUDA_INFO"
	.sectionflags	@""
	.align	4


	//----- nvinfo : EIATTR_CUDA_API_VERSION
	.align		4
        /*0000*/ 	.byte	0x04, 0x37
        /*0002*/ 	.short	(.L_7 - .L_6)
.L_6:
        /*0004*/ 	.word	0x00000082


	//----- nvinfo : EIATTR_KPARAM_INFO
	.align		4
.L_7:
        /*0008*/ 	.byte	0x04, 0x17
        /*000a*/ 	.short	(.L_9 - .L_8)
.L_8:
        /*000c*/ 	.word	0x00000000
        /*0010*/ 	.short	0x0004
        /*0012*/ 	.short	0x0020
        /*0014*/ 	.byte	0x00, 0xf0, 0x21, 0x00


	//----- nvinfo : EIATTR_KPARAM_INFO
	.align		4
.L_9:
        /*0018*/ 	.byte	0x04, 0x17
        /*001a*/ 	.short	(.L_11 - .L_10)
.L_10:
        /*001c*/ 	.word	0x00000000
        /*0020*/ 	.short	0x0003
        /*0022*/ 	.short	0x0018
        /*0024*/ 	.byte	0x00, 0xf0, 0x21, 0x00


	//----- nvinfo : EIATTR_KPARAM_INFO
	.align		4
.L_11:
        /*0028*/ 	.byte	0x04, 0x17
        /*002a*/ 	.short	(.L_13 - .L_12)
.L_12:
        /*002c*/ 	.word	0x00000000
        /*0030*/ 	.short	0x0002
        /*0032*/ 	.short	0x0010
        /*0034*/ 	.byte	0x00, 0xf5, 0x21, 0x00


	//----- nvinfo : EIATTR_KPARAM_INFO
	.align		4
.L_13:
        /*0038*/ 	.byte	0x04, 0x17
        /*003a*/ 	.short	(.L_15 - .L_14)
.L_14:
        /*003c*/ 	.word	0x00000000
        /*0040*/ 	.short	0x0001
        /*0042*/ 	.short	0x0008
        /*0044*/ 	.byte	0x00, 0xf5, 0x21, 0x00


	//----- nvinfo : EIATTR_KPARAM_INFO
	.align		4
.L_15:
        /*0048*/ 	.byte	0x04, 0x17
        /*004a*/ 	.short	(.L_17 - .L_16)
.L_16:
        /*004c*/ 	.word	0x00000000
        /*0050*/ 	.short	0x0000
        /*0052*/ 	.short	0x0000
        /*0054*/ 	.byte	0x00, 0xf5, 0x21, 0x00


	//----- nvinfo : EIATTR_SPARSE_MMA_MASK
	.align		4
.L_17:
        /*0058*/ 	.byte	0x03, 0x50
        /*005a*/ 	.short	0x0000


	//----- nvinfo : EIATTR_MAXREG_COUNT
	.align		4
        /*005c*/ 	.byte	0x03, 0x1b
        /*005e*/ 	.short	0x00ff


	//----- nvinfo : EIATTR_NUM_BARRIERS
	.align		4
        /*0060*/ 	.byte	0x02, 0x4c
        /*0062*/ 	.byte	0x01
	.zero		1


	//----- nvinfo : EIATTR_MERCURY_ISA_VERSION
	.align		4
        /*0064*/ 	.byte	0x03, 0x5f
        /*0066*/ 	.short	0x0101


	//----- nvinfo : EIATTR_VRC_CTA_INIT_COUNT
	.align		4
        /*0068*/ 	.byte	0x02, 0x4a
	.zero		1
	.zero		1


	//----- nvinfo : EIATTR_EXIT_INSTR_OFFSETS
	.align		4
        /*006c*/ 	.byte	0x04, 0x1c
        /*006e*/ 	.short	(.L_19 - .L_18)


	//   ....[0]....
.L_18:
        /*0070*/ 	.word	0x00000e40


	//----- nvinfo : EIATTR_CBANK_PARAM_SIZE
	.align		4
.L_19:
        /*0074*/ 	.byte	0x03, 0x19
        /*0076*/ 	.short	0x0028


	//----- nvinfo : EIATTR_PARAM_CBANK
	.align		4
        /*0078*/ 	.byte	0x04, 0x0a
        /*007a*/ 	.short	(.L_21 - .L_20)
	.align		4
.L_20:
        /*007c*/ 	.word	index@(.nv.constant0._Z14matrix_mul_kerIiEvPT_PKS0_S3_mm)
        /*0080*/ 	.short	0x0380
        /*0082*/ 	.short	0x0028


	//----- nvinfo : EIATTR_SW_WAR
	.align		4
.L_21:
        /*0084*/ 	.byte	0x04, 0x36
        /*0086*/ 	.short	(.L_23 - .L_22)
.L_22:
        /*0088*/ 	.word	0x00000008
.L_23:


//--------------------- .nv.callgraph             --------------------------
	.section	.nv.callgraph,"",@"SHT_CUDA_CALLGRAPH"
	.align	4
	.sectionentsize	8
	.align		4
        /*0000*/ 	.word	0x00000000
	.align		4
        /*0004*/ 	.word	0xffffffff
	.align		4
        /*0008*/ 	.word	0x00000000
	.align		4
        /*000c*/ 	.word	0xfffffffe
	.align		4
        /*0010*/ 	.word	0x00000000
	.align		4
        /*0014*/ 	.word	0xfffffffd
	.align		4
        /*0018*/ 	.word	0x00000000
	.align		4
        /*001c*/ 	.word	0xfffffffc


//--------------------- .text._Z14matrix_mul_kerIiEvPT_PKS0_S3_mm --------------------------
	.section	.text._Z14matrix_mul_kerIiEvPT_PKS0_S3_mm,"ax",@progbits
	.align	128
        .global         _Z14matrix_mul_kerIiEvPT_PKS0_S3_mm
        .type           _Z14matrix_mul_kerIiEvPT_PKS0_S3_mm,@function
        .size           _Z14matrix_mul_kerIiEvPT_PKS0_S3_mm,(.L_x_4 - _Z14matrix_mul_kerIiEvPT_PKS0_S3_mm)
        .other          _Z14matrix_mul_kerIiEvPT_PKS0_S3_mm,@"STO_CUDA_ENTRY STV_DEFAULT"
_Z14matrix_mul_kerIiEvPT_PKS0_S3_mm:
.text._Z14matrix_mul_kerIiEvPT_PKS0_S3_mm:
[----:B------:R-:W-:Y:S08]  /*0000*/  LDC R1, c[0x0][0x37c] ;  /* 0x0000df00ff017b82 */ /* 0x000ff00000000800 */
[----:B------:R-:W0:Y:S01]  /*0010*/  S2UR UR10, SR_CTAID.Y ;  /* 0x00000000000a79c3 */ /* 0x000e220000002600 */
[----:B------:R-:W1:Y:S01]  /*0020*/  S2R R8, SR_TID.X ;  /* 0x0000000000087919 */ /* 0x000e620000002100 */
[----:B------:R-:W2:Y:S01]  /*0030*/  LDCU.64 UR8, c[0x0][0x358] ;  /* 0x00006b00ff0877ac */ /* 0x000ea20008000a00 */
[----:B------:R-:W-:Y:S01]  /*0040*/  HFMA2 R15, -RZ, RZ, 0, 0 ;  /* 0x00000000ff0f7431 */ /* 0x000fe200000001ff */
[----:B------:R-:W3:Y:S04]  /*0050*/  S2R R0, SR_TID.Y ;  /* 0x0000000000007919 */ /* 0x000ee80000002200 */
[----:B------:R-:W0:Y:S08]  /*0060*/  LDC R25, c[0x0][0x398] ;  /* 0x0000e600ff197b82 */ /* 0x000e300000000800 */
[----:B------:R-:W4:Y:S01]  /*0070*/  S2UR UR4, SR_CTAID.X ;  /* 0x00000000000479c3 */ /* 0x000f220000002500 */
[----:B0-----:R-:W-:-:S05]  /*0080*/  IMAD R2, R25, UR10, RZ ;  /* 0x0000000a19027c24 */ /* 0x001fca000f8e02ff */
[----:B------:R-:W-:Y:S01]  /*0090*/  SHF.L.U32 R21, R2, 0x4, RZ ;  /* 0x0000000402157819 */ /* 0x000fe200000006ff */
[----:B----4-:R-:W-:-:S03]  /*00a0*/  USHF.L.U32 UR4, UR4, 0x4, URZ ;  /* 0x0000000404047899 */ /* 0x010fc600080006ff */
[----:B------:R-:W-:-:S04]  /*00b0*/  IADD3 R4, PT, PT, R21, -0x1, R25 ;  /* 0xffffffff15047810 */ /* 0x000fc80007ffe019 */
[----:B------:R-:W-:-:S13]  /*00c0*/  ISETP.GT.AND P0, PT, R21, R4, PT ;  /* 0x000000041500720c */ /* 0x000fda0003f04270 */
[----:B-123--:R-:W-:Y:S05]  /*00d0*/  @P0 BRA `(.L_x_0) ;  /* 0x0000000c00240947 */ /* 0x00efea0003800000 */
[----:B------:R-:W0:Y:S01]  /*00e0*/  S2UR UR6, SR_CgaCtaId ;  /* 0x00000000000679c3 */ /* 0x000e220000008800 */
[----:B------:R-:W-:Y:S01]  /*00f0*/  LEA R2, R2, R25, 0x4 ;  /* 0x0000001902027211 */ /* 0x000fe200078e20ff */
[----:B------:R-:W1:Y:S01]  /*0100*/  LDCU UR11, c[0x0][0x39c] ;  /* 0x00007380ff0b77ac */ /* 0x000e620008000800 */
[----:B------:R-:W-:Y:S02]  /*0110*/  LOP3.LUT R3, RZ, R21, RZ, 0x33, !PT ;  /* 0x00000015ff037212 */ /* 0x000fe400078e33ff */
[----:B------:R-:W-:Y:S01]  /*0120*/  VIADDMNMX R2, R21, 0x10, R2, !PT ;  /* 0x0000001015027846 */ /* 0x000fe20007800102 */
[----:B------:R-:W-:Y:S01]  /*0130*/  UMOV UR5, 0x400 ;  /* 0x0000040000057882 */ /* 0x000fe20000000000 */
[----:B------:R-:W-:Y:S02]  /*0140*/  MOV R9, RZ ;  /* 0x000000ff00097202 */ /* 0x000fe40000000f00 */
[----:B------:R-:W-:Y:S02]  /*0150*/  IADD3 R3, PT, PT, R2, R3, RZ ;  /* 0x0000000302037210 */ /* 0x000fe40007ffe0ff */
[----:B------:R-:W-:Y:S01]  /*0160*/  MOV R19, UR4 ;  /* 0x0000000400137c02 */ /* 0x000fe20008000f00 */
[----:B------:R-:W-:Y:S01]  /*0170*/  IMAD.WIDE.U32 R24, R0, R25, R8 ;  /* 0x0000001900187225 */ /* 0x000fe200078e0008 */
[----:B------:R-:W-:-:S02]  /*0180*/  ISETP.GE.U32.AND P1, PT, R3, 0x10, PT ;  /* 0x000000100300780c */ /* 0x000fc40003f26070 */
[----:B------:R-:W-:Y:S02]  /*0190*/  LOP3.LUT P0, RZ, R3, 0x10, RZ, 0xc0, !PT ;  /* 0x0000001003ff7812 */ /* 0x000fe4000780c0ff */
[----:B------:R-:W-:Y:S01]  /*01a0*/  MOV R15, RZ ;  /* 0x000000ff000f7202 */ /* 0x000fe20000000f00 */
[----:B-1----:R-:W-:Y:S01]  /*01b0*/  IMAD R2, R0, UR11, R25 ;  /* 0x0000000b00027c24 */ /* 0x002fe2000f8e0219 */
[----:B0-----:R-:W-:-:S06]  /*01c0*/  ULEA UR7, UR6, UR5, 0x18 ;  /* 0x0000000506077291 */ /* 0x001fcc000f8ec0ff */
[----:B------:R-:W-:Y:S01]  /*01d0*/  LEA R16, R0, UR7, 0x6 ;  /* 0x0000000700107c11 */ /* 0x000fe2000f8e30ff */
[----:B------:R-:W-:Y:S06]  /*01e0*/  @!P1 BRA `(.L_x_1) ;  /* 0x0000000400dc9947 */ /* 0x000fec0003800000 */
[----:B------:R-:W0:Y:S01]  /*01f0*/  LDC.64 R4, c[0x0][0x3a0] ;  /* 0x0000e800ff047b82 */ /* 0x000e220000000a00 */
[----:B------:R-:W-:Y:S01]  /*0200*/  UIADD3 UR5, UPT, UPT, UR5, 0x400, URZ ;  /* 0x0000040005057890 */ /* 0x000fe2000fffe0ff */
[----:B------:R-:W-:Y:S01]  /*0210*/  LEA.HI R3, R3, 0x1, RZ, 0x1c ;  /* 0x0000000103037811 */ /* 0x000fe200078fe0ff */
[----:B------:R-:W1:Y:S01]  /*0220*/  LDCU.64 UR14, c[0x0][0x390] ;  /* 0x00007200ff0e77ac */ /* 0x000e620008000a00 */
[----:B------:R-:W-:Y:S02]  /*0230*/  LEA R6, R8, R16, 0x2 ;  /* 0x0000001008067211 */ /* 0x000fe400078e10ff */
[----:B------:R-:W-:Y:S01]  /*0240*/  LOP3.LUT R7, R3, 0x1ffffffe, RZ, 0xc0, !PT ;  /* 0x1ffffffe03077812 */ /* 0x000fe200078ec0ff */
[----:B------:R-:W-:Y:S01]  /*0250*/  ULEA UR5, UR6, UR5, 0x18 ;  /* 0x0000000506057291 */ /* 0x000fe2000f8ec0ff */
[----:B------:R-:W-:Y:S01]  /*0260*/  MOV R15, RZ ;  /* 0x000000ff000f7202 */ /* 0x000fe20000000f00 */
[----:B------:R-:W2:Y:S01]  /*0270*/  LDCU.64 UR12, c[0x0][0x388] ;  /* 0x00007100ff0c77ac */ /* 0x000ea20008000a00 */
[----:B------:R-:W-:-:S02]  /*0280*/  MOV R19, UR4 ;  /* 0x0000000400137c02 */ /* 0x000fc40008000f00 */
[----:B------:R-:W-:Y:S02]  /*0290*/  IADD3 R7, PT, PT, -R7, RZ, RZ ;  /* 0x000000ff07077210 */ /* 0x000fe40007ffe1ff */
[----:B------:R-:W-:Y:S01]  /*02a0*/  LEA R3, R8, UR5, 0x2 ;  /* 0x0000000508037c11 */ /* 0x000fe2000f8e10ff */
[----:B0-----:R-:W-:Y:S01]  /*02b0*/  IMAD.WIDE.U32 R22, R0, R4, R8 ;  /* 0x0000000400167225 */ /* 0x001fe200078e0008 */
[----:B------:R-:W-:-:S03]  /*02c0*/  LEA R17, R4, UR4, 0x4 ;  /* 0x0000000404117c11 */ /* 0x000fc6000f8e20ff */
[C---:B------:R-:W-:Y:S01]  /*02d0*/  IMAD R18, R0.reuse, R5, R23 ;  /* 0x0000000500127224 */ /* 0x040fe200078e0217 */
[----:B-12---:R-:W-:-:S07]  /*02e0*/  LEA R5, R0, R3, 0x6 ;  /* 0x0000000300057211 */ /* 0x006fce00078e30ff */
.L_x_2:
[----:B------:R-:W-:Y:S02]  /*02f0*/  IADD3 R10, P2, PT, R21, R24, RZ ;  /* 0x00000018150a7210 */ /* 0x000fe40007f5e0ff */
[----:B------:R-:W-:Y:S02]  /*0300*/  IADD3 R8, P1, PT, R19, R22, RZ ;  /* 0x0000001613087210 */ /* 0x000fe40007f3e0ff */
[----:B------:R-:W-:Y:S02]  /*0310*/  LEA.HI.X.SX32 R11, R21, R2, 0x1, P2 ;  /* 0x00000002150b7211 */ /* 0x000fe400010f0eff */
[----:B------:R-:W-:Y:S02]  /*0320*/  LEA R26, P2, R10, UR12, 0x2 ;  /* 0x0000000c0a1a7c11 */ /* 0x000fe4000f8410ff */
[----:B------:R-:W-:Y:S02]  /*0330*/  LEA.HI.X.SX32 R9, R19, R18, 0x1, P1 ;  /* 0x0000001213097211 */ /* 0x000fe400008f0eff */
[----:B------:R-:W-:-:S02]  /*0340*/  LEA R12, P1, R8, UR14, 0x2 ;  /* 0x0000000e080c7c11 */ /* 0x000fc4000f8210ff */
[----:B------:R-:W-:Y:S02]  /*0350*/  LEA.HI.X R27, R10, UR13, R11, 0x2, P2 ;  /* 0x0000000d0a1b7c11 */ /* 0x000fe400090f140b */
[----:B------:R-:W-:-:S03]  /*0360*/  LEA.HI.X R13, R8, UR15, R9, 0x2, P1 ;  /* 0x0000000f080d7c11 */ /* 0x000fc600088f1409 */
[----:B------:R-:W2:Y:S04]  /*0370*/  LDG.E R14, desc[UR8][R26.64] ;  /* 0x000000081a0e7981 */ /* 0x000ea8000c1e1900 */
[----:B------:R-:W3:Y:S04]  /*0380*/  LDG.E R12, desc[UR8][R12.64] ;  /* 0x000000080c0c7981 */ /* 0x000ee8000c1e1900 */
[----:B--2---:R-:W-:Y:S04]  /*0390*/  STS [R6], R14 ;  /* 0x0000000e06007388 */ /* 0x004fe80000000800 */
[----:B---3--:R-:W-:Y:S01]  /*03a0*/  STS [R5], R12 ;  /* 0x0000000c05007388 */ /* 0x008fe20000000800 */
[----:B------:R-:W-:Y:S06]  /*03b0*/  BAR.SYNC.DEFER_BLOCKING 0x0 ;  /* 0x0000000000007b1d */ /* 0x000fec0000010000 */
[----:B------:R-:W-:Y:S04]  /*03c0*/  LDS R20, [R3] ;  /* 0x0000000003147984 */ /* 0x000fe80000000800 */
[----:B------:R-:W0:Y:S04]  /*03d0*/  LDS.128 R8, [R16] ;  /* 0x0000000010087984 */ /* 0x000e280000000c00 */
[----:B------:R-:W1:Y:S04]  /*03e0*/  LDS R28, [R3+0x40] ;  /* 0x00004000031c7984 */ /* 0x000e680000000800 */
[----:B------:R-:W2:Y:S01]  /*03f0*/  LDS R29, [R3+0x80] ;  /* 0x00008000031d7984 */ /* 0x000ea20000000800 */
[----:B0-----:R-:W-:-:S03]  /*0400*/  IMAD R20, R8, R20, R15 ;  /* 0x0000001408147224 */ /* 0x001fc600078e020f */
[----:B------:R-:W0:Y:S01]  /*0410*/  LDS R8, [R3+0xc0] ;  /* 0x0000c00003087984 */ /* 0x000e220000000800 */
[----:B-1----:R-:W-:-:S03]  /*0420*/  IMAD R20, R28, R9, R20 ;  /* 0x000000091c147224 */ /* 0x002fc600078e0214 */
[----:B------:R-:W-:Y:S01]  /*0430*/  LDS R9, [R3+0x100] ;  /* 0x0001000003097984 */ /* 0x000fe20000000800 */
[----:B--2---:R-:W-:-:S03]  /*0440*/  IMAD R10, R29, R10, R20 ;  /* 0x0000000a1d0a7224 */ /* 0x004fc600078e0214 */
[----:B------:R-:W1:Y:S04]  /*0450*/  LDS.128 R12, [R16+0x10] ;  /* 0x00001000100c7984 */ /* 0x000e680000000c00 */
[----:B------:R-:W-:Y:S01]  /*0460*/  LDS R20, [R3+0x2c0] ;  /* 0x0002c00003147984 */ /* 0x000fe20000000800 */
[----:B0-----:R-:W-:-:S03]  /*0470*/  IMAD R8, R8, R11, R10 ;  /* 0x0000000b08087224 */ /* 0x001fc600078e020a */
[----:B------:R-:W0:Y:S04]  /*0480*/  LDS R10, [R3+0x140] ;  /* 0x00014000030a7984 */ /* 0x000e280000000800 */
[----:B------:R-:W2:Y:S01]  /*0490*/  LDS R11, [R3+0x180] ;  /* 0x00018000030b7984 */ /* 0x000ea20000000800 */
[----:B-1----:R-:W-:-:S03]  /*04a0*/  IMAD R8, R12, R9, R8 ;  /* 0x000000090c087224 */ /* 0x002fc600078e0208 */
[----:B------:R-:W1:Y:S04]  /*04b0*/  LDS R9, [R3+0x1c0] ;  /* 0x0001c00003097984 */ /* 0x000e680000000800 */
[----:B------:R-:W-:Y:S01]  /*04c0*/  LDS R12, [R3+0x200] ;  /* 0x00020000030c7984 */ /* 0x000fe20000000800 */
[----:B0-----:R-:W-:-:S04]  /*04d0*/  IMAD R13, R10, R13, R8 ;  /* 0x0000000d0a0d7224 */ /* 0x001fc800078e0208 */
[----:B--2---:R-:W-:Y:S02]  /*04e0*/  IMAD R14, R11, R14, R13 ;  /* 0x0000000e0b0e7224 */ /* 0x004fe400078e020d */
[----:B------:R-:W-:Y:S02]  /*04f0*/  LDS R13, [R3+0x280] ;  /* 0x00028000030d7984 */ /* 0x000fe40000000800 */
[----:B-1----:R-:W-:Y:S02]  /*0500*/  IMAD R15, R9, R15, R14 ;  /* 0x0000000f090f7224 */ /* 0x002fe400078e020e */
[----:B------:R-:W0:Y:S04]  /*0510*/  LDS.128 R8, [R16+0x20] ;  /* 0x0000200010087984 */ /* 0x000e280000000c00 */
[----:B------:R-:W1:Y:S01]  /*0520*/  LDS R14, [R3+0x240] ;  /* 0x00024000030e7984 */ /* 0x000e620000000800 */
[----:B0-----:R-:W-:-:S04]  /*0530*/  IMAD R8, R8, R12, R15 ;  /* 0x0000000c08087224 */ /* 0x001fc800078e020f */
[----:B-1----:R-:W-:Y:S02]  /*0540*/  IMAD R8, R14, R9, R8 ;  /* 0x000000090e087224 */ /* 0x002fe400078e0208 */
[----:B------:R-:W-:Y:S02]  /*0550*/  LDS R9, [R3+0x300] ;  /* 0x0003000003097984 */ /* 0x000fe40000000800 */
[----:B------:R-:W-:Y:S02]  /*0560*/  IMAD R8, R13, R10, R8 ;  /* 0x0000000a0d087224 */ /* 0x000fe400078e0208 */
[----:B------:R-:W0:Y:S02]  /*0570*/  LDS.128 R12, [R16+0x30] ;  /* 0x00003000100c7984 */ /* 0x000e240000000c00 */
[----:B------:R-:W-:Y:S02]  /*0580*/  IMAD R8, R20, R11, R8 ;  /* 0x0000000b14087224 */ /* 0x000fe400078e0208 */
[----:B------:R-:W1:Y:S01]  /*0590*/  LDS R10, [R3+0x340] ;  /* 0x00034000030a7984 */ /* 0x000e620000000800 */
[----:B------:R-:W-:-:S04]  /*05a0*/  IADD3 R11, P1, PT, R17, R22, RZ ;  /* 0x00000016110b7210 */ /* 0x000fc80007f3e0ff */
[----:B------:R-:W-:Y:S02]  /*05b0*/  LEA.HI.X.SX32 R20, R17, R18, 0x1, P1 ;  /* 0x0000001211147211 */ /* 0x000fe400008f0eff */
[----:B------:R-:W-:-:S04]  /*05c0*/  LEA R28, P1, R11, UR14, 0x2 ;  /* 0x0000000e0b1c7c11 */ /* 0x000fc8000f8210ff */
[----:B------:R-:W-:Y:S01]  /*05d0*/  LEA.HI.X R29, R11, UR15, R20, 0x2, P1 ;  /* 0x0000000f0b1d7c11 */ /* 0x000fe200088f1414 */
[----:B0-----:R-:W-:Y:S02]  /*05e0*/  IMAD R8, R12, R9, R8 ;  /* 0x000000090c087224 */ /* 0x001fe400078e0208 */
[----:B------:R-:W0:Y:S04]  /*05f0*/  LDS R9, [R3+0x380] ;  /* 0x0003800003097984 */ /* 0x000e280000000800 */
[----:B------:R-:W2:Y:S01]  /*0600*/  LDS R12, [R3+0x3c0] ;  /* 0x0003c000030c7984 */ /* 0x000ea20000000800 */
[----:B------:R-:W-:Y:S06]  /*0610*/  BAR.SYNC.DEFER_BLOCKING 0x0 ;  /* 0x0000000000007b1d */ /* 0x000fec0000010000 */
[----:B------:R-:W3:Y:S04]  /*0620*/  LDG.E R27, desc[UR8][R26.64+0x40] ;  /* 0x000040081a1b7981 */ /* 0x000ee8000c1e1900 */
[----:B------:R-:W4:Y:S01]  /*0630*/  LDG.E R28, desc[UR8][R28.64] ;  /* 0x000000081c1c7981 */ /* 0x000f22000c1e1900 */
[----:B-1----:R-:W-:-:S04]  /*0640*/  IMAD R8, R10, R13, R8 ;  /* 0x0000000d0a087224 */ /* 0x002fc800078e0208 */
[----:B0-----:R-:W-:-:S04]  /*0650*/  IMAD R14, R9, R14, R8 ;  /* 0x0000000e090e7224 */ /* 0x001fc800078e0208 */
[----:B--2---:R-:W-:Y:S01]  /*0660*/  IMAD R12, R12, R15, R14 ;  /* 0x0000000f0c0c7224 */ /* 0x004fe200078e020e */
[----:B------:R-:W-:-:S04]  /*0670*/  IADD3 R7, PT, PT, R7, 0x2, RZ ;  /* 0x0000000207077810 */ /* 0x000fc80007ffe0ff */
[----:B------:R-:W-:Y:S02]  /*0680*/  ISETP.NE.AND P1, PT, R7, RZ, PT ;  /* 0x000000ff0700720c */ /* 0x000fe40003f25270 */
[C---:B------:R-:W-:Y:S02]  /*0690*/  LEA R19, R4.reuse, R19, 0x4 ;  /* 0x0000001304137211 */ /* 0x040fe400078e20ff */
[----:B------:R-:W-:Y:S02]  /*06a0*/  IADD3 R21, PT, PT, R21, 0x20, RZ ;  /* 0x0000002015157810 */ /* 0x000fe40007ffe0ff */
[C---:B------:R-:W-:Y:S02]  /*06b0*/  LEA R19, R4.reuse, R19, 0x4 ;  /* 0x0000001304137211 */ /* 0x040fe400078e20ff */
[----:B------:R-:W-:Y:S01]  /*06c0*/  LEA R17, R4, R17, 0x5 ;  /* 0x0000001104117211 */ /* 0x000fe200078e28ff */
[----:B---3--:R-:W-:Y:S04]  /*06d0*/  STS [R6], R27 ;  /* 0x0000001b06007388 */ /* 0x008fe80000000800 */
[----:B----4-:R-:W-:Y:S01]  /*06e0*/  STS [R5], R28 ;  /* 0x0000001c05007388 */ /* 0x010fe20000000800 */
[----:B------:R-:W-:Y:S06]  /*06f0*/  BAR.SYNC.DEFER_BLOCKING 0x0 ;  /* 0x0000000000007b1d */ /* 0x000fec0000010000 */
[----:B------:R-:W-:Y:S04]  /*0700*/  LDS R13, [R3] ;  /* 0x00000000030d7984 */ /* 0x000fe80000000800 */
[----:B------:R-:W0:Y:S04]  /*0710*/  LDS.128 R8, [R16] ;  /* 0x0000000010087984 */ /* 0x000e280000000c00 */
[----:B------:R-:W1:Y:S04]  /*0720*/  LDS R26, [R3+0x40] ;  /* 0x00004000031a7984 */ /* 0x000e680000000800 */
[----:B------:R-:W2:Y:S04]  /*0730*/  LDS R27, [R3+0x80] ;  /* 0x00008000031b7984 */ /* 0x000ea80000000800 */
[----:B------:R-:W3:Y:S01]  /*0740*/  LDS R20, [R3+0xc0] ;  /* 0x0000c00003147984 */ /* 0x000ee20000000800 */
[----:B0-----:R-:W-:-:S03]  /*0750*/  IMAD R8, R8, R13, R12 ;  /* 0x0000000d08087224 */ /* 0x001fc600078e020c */
[----:B------:R-:W-:Y:S01]  /*0760*/  LDS.128 R12, [R16+0x10] ;  /* 0x00001000100c7984 */ /* 0x000fe20000000c00 */
[----:B-1----:R-:W-:-:S03]  /*0770*/  IMAD R8, R26, R9, R8 ;  /* 0x000000091a087224 */ /* 0x002fc600078e0208 */
[----:B------:R-:W0:Y:S01]  /*0780*/  LDS R9, [R3+0x100] ;  /* 0x0001000003097984 */ /* 0x000e220000000800 */
[----:B--2---:R-:W-:-:S03]  /*0790*/  IMAD R8, R27, R10, R8 ;  /* 0x0000000a1b087224 */ /* 0x004fc600078e0208 */
[----:B------:R-:W1:Y:S04]  /*07a0*/  LDS R10, [R3+0x140] ;  /* 0x00014000030a7984 */ /* 0x000e680000000800 */
[----:B------:R-:W2:Y:S01]  /*07b0*/  LDS R27, [R3+0x180] ;  /* 0x00018000031b7984 */ /* 0x000ea20000000800 */
[----:B---3--:R-:W-:-:S03]  /*07c0*/  IMAD R8, R20, R11, R8 ;  /* 0x0000000b14087224 */ /* 0x008fc600078e0208 */
[----:B------:R-:W3:Y:S01]  /*07d0*/  LDS R20, [R3+0x1c0] ;  /* 0x0001c00003147984 */ /* 0x000ee20000000800 */
[----:B0-----:R-:W-:-:S03]  /*07e0*/  IMAD R8, R12, R9, R8 ;  /* 0x000000090c087224 */ /* 0x001fc600078e0208 */
[----:B------:R-:W-:Y:S01]  /*07f0*/  LDS R12, [R3+0x240] ;  /* 0x00024000030c7984 */ /* 0x000fe20000000800 */
[----:B-1----:R-:W-:-:S03]  /*0800*/  IMAD R8, R10, R13, R8 ;  /* 0x0000000d0a087224 */ /* 0x002fc600078e0208 */
[----:B------:R-:W-:Y:S01]  /*0810*/  LDS R13, [R3+0x200] ;  /* 0x00020000030d7984 */ /* 0x000fe20000000800 */
[----:B--2---:R-:W-:-:S03]  /*0820*/  IMAD R14, R27, R14, R8 ;  /* 0x0000000e1b0e7224 */ /* 0x004fc600078e0208 */
[----:B------:R-:W0:Y:S04]  /*0830*/  LDS.128 R8, [R16+0x20] ;  /* 0x0000200010087984 */ /* 0x000e280000000c00 */
[----:B------:R-:W1:Y:S01]  /*0840*/  LDS R27, [R3+0x280] ;  /* 0x00028000031b7984 */ /* 0x000e620000000800 */
[----:B---3--:R-:W-:-:S03]  /*0850*/  IMAD R14, R20, R15, R14 ;  /* 0x0000000f140e7224 */ /* 0x008fc600078e020e */
[----:B------:R-:W2:Y:S01]  /*0860*/  LDS R20, [R3+0x2c0] ;  /* 0x0002c00003147984 */ /* 0x000ea20000000800 */
[----:B0-----:R-:W-:-:S04]  /*0870*/  IMAD R8, R8, R13, R14 ;  /* 0x0000000d08087224 */ /* 0x001fc800078e020e */
[----:B------:R-:W-:Y:S02]  /*0880*/  IMAD R8, R12, R9, R8 ;  /* 0x000000090c087224 */ /* 0x000fe400078e0208 */
[----:B------:R-:W-:Y:S04]  /*0890*/  LDS R9, [R3+0x300] ;  /* 0x0003000003097984 */ /* 0x000fe80000000800 */
[----:B------:R-:W0:Y:S01]  /*08a0*/  LDS.128 R12, [R16+0x30] ;  /* 0x00003000100c7984 */ /* 0x000e220000000c00 */
[----:B-1----:R-:W-:-:S03]  /*08b0*/  IMAD R8, R27, R10, R8 ;  /* 0x0000000a1b087224 */ /* 0x002fc600078e0208 */
[----:B------:R-:W1:Y:S01]  /*08c0*/  LDS R10, [R3+0x340] ;  /* 0x00034000030a7984 */ /* 0x000e620000000800 */
[----:B--2---:R-:W-:-:S03]  /*08d0*/  IMAD R8, R20, R11, R8 ;  /* 0x0000000b14087224 */ /* 0x004fc600078e0208 */
[----:B------:R-:W2:Y:S04]  /*08e0*/  LDS R11, [R3+0x380] ;  /* 0x00038000030b7984 */ /* 0x000ea80000000800 */
[----:B------:R-:W3:Y:S01]  /*08f0*/  LDS R20, [R3+0x3c0] ;  /* 0x0003c00003147984 */ /* 0x000ee20000000800 */
[----:B0-----:R-:W-:-:S04]  /*0900*/  IMAD R8, R12, R9, R8 ;  /* 0x000000090c087224 */ /* 0x001fc800078e0208 */
[----:B-1----:R-:W-:-:S04]  /*0910*/  IMAD R13, R10, R13, R8 ;  /* 0x0000000d0a0d7224 */ /* 0x002fc800078e0208 */
[----:B--2---:R-:W-:-:S04]  /*0920*/  IMAD R14, R11, R14, R13 ;  /* 0x0000000e0b0e7224 */ /* 0x004fc800078e020d */
[----:B---3--:R-:W-:Y:S01]  /*0930*/  IMAD R15, R20, R15, R14 ;  /* 0x0000000f140f7224 */ /* 0x008fe200078e020e */
[----:B------:R-:W-:Y:S06]  /*0940*/  BAR.SYNC.DEFER_BLOCKING 0x0 ;  /* 0x0000000000007b1d */ /* 0x000fec0000010000 */
[----:B------:R-:W-:Y:S05]  /*0950*/  @P1 BRA `(.L_x_2) ;  /* 0xfffffff800641947 */ /* 0x000fea000383ffff */
.L_x_1:
[----:B------:R-:W-:Y:S05]  /*0960*/  @P0 BRA `(.L_x_0) ;  /* 0x0000000400000947 */ /* 0x000fea0003800000 */
[----:B------:R-:W0:Y:S01]  /*0970*/  S2R R4, SR_TID.X ;  /* 0x0000000000047919 */ /* 0x000e220000002100 */
[----:B------:R-:W0:Y:S01]  /*0980*/  LDCU.64 UR12, c[0x0][0x3a0] ;  /* 0x00007400ff0c77ac */ /* 0x000e220008000a00 */
[----:B------:R-:W-:Y:S01]  /*0990*/  HFMA2 R5, -RZ, RZ, 0, 0 ;  /* 0x00000000ff057431 */ /* 0x000fe200000001ff */
[C---:B------:R-:W-:Y:S01]  /*09a0*/  IADD3 R24, P0, PT, R21.reuse, R24, RZ ;  /* 0x0000001815187210 */ /* 0x040fe20007f1e0ff */
[----:B------:R-:W1:Y:S03]  /*09b0*/  LDCU.64 UR6, c[0x0][0x388] ;  /* 0x00007100ff0677ac */ /* 0x000e660008000a00 */
[----:B------:R-:W-:Y:S01]  /*09c0*/  LEA.HI.X.SX32 R21, R21, R2, 0x1, P0 ;  /* 0x0000000215157211 */ /* 0x000fe200000f0eff */
[----:B------:R-:W2:Y:S01]  /*09d0*/  LDCU.64 UR14, c[0x0][0x390] ;  /* 0x00007200ff0e77ac */ /* 0x000ea20008000a00 */
[----:B0-----:R-:W-:-:S04]  /*09e0*/  IMAD.WIDE.U32 R6, R0, UR12, R4 ;  /* 0x0000000c00067c25 */ /* 0x001fc8000f8e0004 */
[----:B------:R-:W-:Y:S01]  /*09f0*/  IMAD R8, R0, UR13, R7 ;  /* 0x0000000d00087c24 */ /* 0x000fe2000f8e0207 */
[C---:B------:R-:W-:Y:S02]  /*0a00*/  IADD3 R3, P1, PT, R19.reuse, R6, RZ ;  /* 0x0000000613037210 */ /* 0x040fe40007f3e0ff */
[C---:B-1----:R-:W-:Y:S02]  /*0a10*/  LEA R6, P0, R24.reuse, UR6, 0x2 ;  /* 0x0000000618067c11 */ /* 0x042fe4000f8010ff */
[----:B------:R-:W-:Y:S02]  /*0a20*/  LEA.HI.X.SX32 R2, R19, R8, 0x1, P1 ;  /* 0x0000000813027211 */ /* 0x000fe400008f0eff */
[C---:B--2---:R-:W-:Y:S02]  /*0a30*/  LEA R8, P1, R3.reuse, UR14, 0x2 ;  /* 0x0000000e03087c11 */ /* 0x044fe4000f8210ff */
[----:B------:R-:W-:Y:S02]  /*0a40*/  LEA.HI.X R7, R24, UR7, R21, 0x2, P0 ;  /* 0x0000000718077c11 */ /* 0x000fe400080f1415 */
[----:B------:R-:W-:-:S03]  /*0a50*/  LEA.HI.X R9, R3, UR15, R2, 0x2, P1 ;  /* 0x0000000f03097c11 */ /* 0x000fc600088f1402 */
[----:B------:R-:W2:Y:S04]  /*0a60*/  LDG.E R6, desc[UR8][R6.64] ;  /* 0x0000000806067981 */ /* 0x000ea8000c1e1900 */
[----:B------:R-:W3:Y:S01]  /*0a70*/  LDG.E R5, desc[UR8][R8.64] ;  /* 0x0000000808057981 */ /* 0x000ee2000c1e1900 */
[----:B------:R-:W0:Y:S01]  /*0a80*/  S2UR UR6, SR_CgaCtaId ;  /* 0x00000000000679c3 */ /* 0x000e220000008800 */
[----:B------:R-:W-:Y:S01]  /*0a90*/  UMOV UR5, 0x400 ;  /* 0x0000040000057882 */ /* 0x000fe20000000000 */
[----:B------:R-:W-:Y:S01]  /*0aa0*/  LEA R19, R4, R16, 0x2 ;  /* 0x0000001004137211 */ /* 0x000fe200078e10ff */
[----:B------:R-:W-:-:S04]  /*0ab0*/  UIADD3 UR5, UPT, UPT, UR5, 0x400, URZ ;  /* 0x0000040005057890 */ /* 0x000fc8000fffe0ff */
[----:B0-----:R-:W-:-:S06]  /*0ac0*/  ULEA UR5, UR6, UR5, 0x18 ;  /* 0x0000000506057291 */ /* 0x001fcc000f8ec0ff */
[----:B------:R-:W-:-:S04]  /*0ad0*/  LEA R3, R4, UR5, 0x2 ;  /* 0x0000000504037c11 */ /* 0x000fc8000f8e10ff */
[----:B------:R-:W-:Y:S01]  /*0ae0*/  LEA R4, R0, R3, 0x6 ;  /* 0x0000000300047211 */ /* 0x000fe200078e30ff */
[----:B--2---:R-:W-:Y:S04]  /*0af0*/  STS [R19], R6 ;  /* 0x0000000613007388 */ /* 0x004fe80000000800 */
[----:B---3--:R-:W-:Y:S01]  /*0b00*/  STS [R4], R5 ;  /* 0x0000000504007388 */ /* 0x008fe20000000800 */
[----:B------:R-:W-:Y:S06]  /*0b10*/  BAR.SYNC.DEFER_BLOCKING 0x0 ;  /* 0x0000000000007b1d */ /* 0x000fec0000010000 */
[----:B------:R-:W-:Y:S04]  /*0b20*/  LDS R13, [R3] ;  /* 0x00000000030d7984 */ /* 0x000fe80000000800 */
[----:B------:R-:W0:Y:S04]  /*0b30*/  LDS.128 R20, [R16] ;  /* 0x0000000010147984 */ /* 0x000e280000000c00 */
[----:B------:R-:W1:Y:S04]  /*0b40*/  LDS R24, [R3+0x40] ;  /* 0x0000400003187984 */ /* 0x000e680000000800 */
[----:B------:R-:W2:Y:S04]  /*0b50*/  LDS R26, [R3+0x80] ;  /* 0x00008000031a7984 */ /* 0x000ea80000000800 */
[----:B------:R-:W3:Y:S04]  /*0b60*/  LDS R12, [R3+0xc0] ;  /* 0x0000c000030c7984 */ /* 0x000ee80000000800 */
[----:B------:R-:W-:Y:S04]  /*0b70*/  LDS R17, [R3+0x100] ;  /* 0x0001000003117984 */ /* 0x000fe80000000800 */
[----:B------:R-:W4:Y:S04]  /*0b80*/  LDS.128 R8, [R16+0x10] ;  /* 0x0000100010087984 */ /* 0x000f280000000c00 */
[----:B------:R-:W5:Y:S04]  /*0b90*/  LDS R2, [R3+0x140] ;  /* 0x0001400003027984 */ /* 0x000f680000000800 */
[----:B------:R-:W5:Y:S04]  /*0ba0*/  LDS R25, [R3+0x180] ;  /* 0x0001800003197984 */ /* 0x000f680000000800 */
[----:B------:R-:W5:Y:S04]  /*0bb0*/  LDS R18, [R3+0x1c0] ;  /* 0x0001c00003127984 */ /* 0x000f680000000800 */
[----:B------:R-:W-:Y:S04]  /*0bc0*/  LDS R19, [R3+0x200] ;  /* 0x0002000003137984 */ /* 0x000fe80000000800 */
[----:B------:R-:W5:Y:S01]  /*0bd0*/  LDS.128 R4, [R16+0x20] ;  /* 0x0000200010047984 */ /* 0x000f620000000c00 */
[----:B0-----:R-:W-:-:S03]  /*0be0*/  IMAD R14, R20, R13, R15 ;  /* 0x0000000d140e7224 */ /* 0x001fc600078e020f */
[----:B------:R-:W0:Y:S01]  /*0bf0*/  LDS R20, [R3+0x240] ;  /* 0x0002400003147984 */ /* 0x000e220000000800 */
[----:B-1----:R-:W-:-:S03]  /*0c00*/  IMAD R13, R24, R21, R14 ;  /* 0x00000015180d7224 */ /* 0x002fc600078e020e */
[----:B------:R-:W1:Y:S01]  /*0c10*/  LDS R21, [R3+0x280] ;  /* 0x0002800003157984 */ /* 0x000e620000000800 */
[----:B--2---:R-:W-:-:S03]  /*0c20*/  IMAD R13, R26, R22, R13 ;  /* 0x000000161a0d7224 */ /* 0x004fc600078e020d */
[----:B------:R-:W2:Y:S01]  /*0c30*/  LDS R22, [R3+0x2c0] ;  /* 0x0002c00003167984 */ /* 0x000ea20000000800 */
[----:B---3--:R-:W-:-:S03]  /*0c40*/  IMAD R26, R12, R23, R13 ;  /* 0x000000170c1a7224 */ /* 0x008fc600078e020d */
[----:B------:R-:W-:Y:S04]  /*0c50*/  LDS R23, [R3+0x300] ;  /* 0x0003000003177984 */ /* 0x000fe80000000800 */
[----:B------:R-:W3:Y:S01]  /*0c60*/  LDS.128 R12, [R16+0x30] ;  /* 0x00003000100c7984 */ /* 0x000ee20000000c00 */
[----:B----4-:R-:W-:-:S03]  /*0c70*/  IMAD R8, R8, R17, R26 ;  /* 0x0000001108087224 */ /* 0x010fc600078e021a */
[----:B------:R-:W4:Y:S01]  /*0c80*/  LDS R24, [R3+0x340] ;  /* 0x0003400003187984 */ /* 0x000f220000000800 */
[----:B-----5:R-:W-:-:S03]  /*0c90*/  IMAD R8, R2, R9, R8 ;  /* 0x0000000902087224 */ /* 0x020fc600078e0208 */
[----:B------:R-:W5:Y:S01]  /*0ca0*/  LDS R17, [R3+0x380] ;  /* 0x0003800003117984 */ /* 0x000f620000000800 */
[----:B------:R-:W-:-:S03]  /*0cb0*/  IMAD R8, R25, R10, R8 ;  /* 0x0000000a19087224 */ /* 0x000fc600078e0208 */
[----:B------:R-:W5:Y:S01]  /*0cc0*/  LDS R2, [R3+0x3c0] ;  /* 0x0003c00003027984 */ /* 0x000f620000000800 */
[----:B------:R-:W-:-:S04]  /*0cd0*/  IMAD R8, R18, R11, R8 ;  /* 0x0000000b12087224 */ /* 0x000fc800078e0208 */
[----:B------:R-:W-:-:S04]  /*0ce0*/  IMAD R4, R4, R19, R8 ;  /* 0x0000001304047224 */ /* 0x000fc800078e0208 */
[----:B0-----:R-:W-:-:S04]  /*0cf0*/  IMAD R4, R20, R5, R4 ;  /* 0x0000000514047224 */ /* 0x001fc800078e0204 */
[----:B-1----:R-:W-:-:S04]  /*0d00*/  IMAD R4, R21, R6, R4 ;  /* 0x0000000615047224 */ /* 0x002fc800078e0204 */
[----:B--2---:R-:W-:-:S04]  /*0d10*/  IMAD R4, R22, R7, R4 ;  /* 0x0000000716047224 */ /* 0x004fc800078e0204 */
[----:B---3--:R-:W-:-:S04]  /*0d20*/  IMAD R4, R12, R23, R4 ;  /* 0x000000170c047224 */ /* 0x008fc800078e0204 */
[----:B----4-:R-:W-:-:S04]  /*0d30*/  IMAD R4, R24, R13, R4 ;  /* 0x0000000d18047224 */ /* 0x010fc800078e0204 */
[----:B-----5:R-:W-:-:S04]  /*0d40*/  IMAD R4, R17, R14, R4 ;  /* 0x0000000e11047224 */ /* 0x020fc800078e0204 */
[----:B------:R-:W-:Y:S01]  /*0d50*/  IMAD R15, R2, R15, R4 ;  /* 0x0000000f020f7224 */ /* 0x000fe200078e0204 */
[----:B------:R-:W-:Y:S06]  /*0d60*/  BAR.SYNC.DEFER_BLOCKING 0x0 ;  /* 0x0000000000007b1d */ /* 0x000fec0000010000 */
.L_x_0:
[----:B------:R-:W0:Y:S01]  /*0d70*/  S2R R2, SR_TID.X ;  /* 0x0000000000027919 */ /* 0x000e220000002100 */
[----:B------:R-:W1:Y:S01]  /*0d80*/  LDC.64 R6, c[0x0][0x3a0] ;  /* 0x0000e800ff067b82 */ /* 0x000e620000000a00 */
[----:B------:R-:W2:Y:S01]  /*0d90*/  LDCU.64 UR6, c[0x0][0x380] ;  /* 0x00007000ff0677ac */ /* 0x000ea20008000a00 */
[----:B------:R-:W-:Y:S01]  /*0da0*/  MOV R3, RZ ;  /* 0x000000ff00037202 */ /* 0x000fe20000000f00 */
[----:B-1----:R-:W-:-:S05]  /*0db0*/  IMAD R4, R6, UR10, RZ ;  /* 0x0000000a06047c24 */ /* 0x002fca000f8e02ff */
[----:B------:R-:W-:Y:S01]  /*0dc0*/  LEA R5, R4, UR4, 0x4 ;  /* 0x0000000404057c11 */ /* 0x000fe2000f8e20ff */
[----:B0-----:R-:W-:-:S04]  /*0dd0*/  IMAD.WIDE.U32 R2, R0, R6, R2 ;  /* 0x0000000600027225 */ /* 0x001fc800078e0002 */
[----:B------:R-:W-:Y:S01]  /*0de0*/  IMAD R0, R0, R7, R3 ;  /* 0x0000000700007224 */ /* 0x000fe200078e0203 */
[----:B------:R-:W-:-:S04]  /*0df0*/  IADD3 R3, P0, PT, R5, R2, RZ ;  /* 0x0000000205037210 */ /* 0x000fc80007f1e0ff */
[----:B------:R-:W-:Y:S02]  /*0e00*/  LEA.HI.X.SX32 R0, R5, R0, 0x1, P0 ;  /* 0x0000000005007211 */ /* 0x000fe400000f0eff */
[----:B--2---:R-:W-:-:S04]  /*0e10*/  LEA R2, P0, R3, UR6, 0x2 ;  /* 0x0000000603027c11 */ /* 0x004fc8000f8010ff */
[----:B------:R-:W-:-:S05]  /*0e20*/  LEA.HI.X R3, R3, UR7, R0, 0x2, P0 ;  /* 0x0000000703037c11 */ /* 0x000fca00080f1400 */
[----:B------:R-:W-:Y:S01]  /*0e30*/  STG.E desc[UR8][R2.64], R15 ;  /* 0x0000000f02007986 */ /* 0x000fe2000c101908 */
[----:B------:R-:W-:Y:S05]  /*0e40*/  EXIT ;  /* 0x000000000000794d */ /* 0x000fea0003800000 */
.L_x_3:
[----:B------:R-:W-:-:S00]  /*0e50*/  BRA `(.L_x_3) ;  /* 0xfffffffc00fc7947 */ /* 0x000fc0000383ffff */
[----:B------:R-:W-:-:S00]  /*0e60*/  NOP ;  /* 0x0000000000007918 */ /* 0x000fc00000000000 */
        /* <DEDUP_REMOVED lines=9> */
.L_x_4:


//--------------------- .nv.shared._Z14matrix_mul_kerIiEvPT_PKS0_S3_mm --------------------------
	.section	.nv.shared._Z14matrix_mul_kerIiEvPT_PKS0_S3_mm,"aw",@nobits
	.sectionflags	@""
	.align	4
.nv.shared._Z14matrix_mul_kerIiEvPT_PKS0_S3_mm:
	.zero		3072


//--------------------- .nv.shared.reserved.0     --------------------------
	.section	.nv.shared.reserved.0,"aw",@nobits
	.weak		__nv_reservedSMEM_offset_0_alias
	.size		__nv_reservedSMEM_offset_0_alias, 0, 64
	.other		__nv_reservedSMEM_offset_0_alias,@"STO_CUDA_RESERVED_SHARED STV_DEFAULT"
__nv_reservedSMEM_offset_0_alias:
	.zero		0
	.zero		64


//--------------------- .nv.constant0._Z14matrix_mul_kerIiEvPT_PKS0_S3_mm --------------------------
	.section	.nv.constant0._Z14matrix_mul_kerIiEvPT_PKS0_S3_mm,"a",@progbits
	.sectionflags	@""
	.align	4
.nv.constant0._Z14matrix_mul_kerIiEvPT_PKS0_S3_mm:
	.zero		936


//--------------------- SYMBOLS --------------------------

	.type		.nv.reservedSmem.offset0,@object
	.size		.nv.reservedSmem.offset0,0x4
	.type		.nv.reservedSmem.cap,@object
	.size		.nv.reservedSmem.cap,0x4
